







.version 7.0
.target sm_52
.address_size 64



.visible .entry _Z14gesummv_kernelPfS_S_S_S_(
.param .u64 _Z14gesummv_kernelPfS_S_S_S__param_0,
.param .u64 _Z14gesummv_kernelPfS_S_S_S__param_1,
.param .u64 _Z14gesummv_kernelPfS_S_S_S__param_2,
.param .u64 _Z14gesummv_kernelPfS_S_S_S__param_3,
.param .u64 _Z14gesummv_kernelPfS_S_S_S__param_4
)
{
.reg .pred %p<3>;
.reg .f32 %f<68>;
.reg .b32 %r<12>;
.reg .b64 %rd<23>;


ld.param.u64 %rd11, [_Z14gesummv_kernelPfS_S_S_S__param_0];
ld.param.u64 %rd12, [_Z14gesummv_kernelPfS_S_S_S__param_1];
ld.param.u64 %rd13, [_Z14gesummv_kernelPfS_S_S_S__param_2];
ld.param.u64 %rd14, [_Z14gesummv_kernelPfS_S_S_S__param_3];
ld.param.u64 %rd15, [_Z14gesummv_kernelPfS_S_S_S__param_4];
mov.u32 %r1, %ntid.x;
mov.u32 %r2, %ctaid.x;
mov.u32 %r3, %tid.x;
mad.lo.s32 %r4, %r1, %r2, %r3;
setp.gt.s32	%p1, %r4, 4095;
@%p1 bra BB0_4;

cvta.to.global.u64 %rd16, %rd15;
mul.wide.s32 %rd17, %r4, 4;
add.s64 %rd1, %rd16, %rd17;
cvta.to.global.u64 %rd18, %rd14;
add.s64 %rd2, %rd18, %rd17;
mul.lo.s32 %r8, %r1, %r2;
shl.b32 %r9, %r8, 12;
mad.lo.s32 %r10, %r3, 4096, %r9;
mul.wide.s32 %rd21, %r10, 4;
cvta.to.global.u64 %rd4, %rd11;
cvta.to.global.u64 %rd22, %rd13;
cvta.to.global.u64 %rd6, %rd12;
mov.u32 %r11, -4096;

BB0_2:
add.s64 %rd19, %rd4, %rd21;
ld.global.f32 %f2, [%rd22];
ld.global.f32 %f3, [%rd19];
ld.global.f32 %f4, [%rd1];
fma.rn.f32 %f5, %f3, %f2, %f4;
st.global.f32 [%rd1], %f5;
add.s64 %rd20, %rd6, %rd21;
ld.global.f32 %f6, [%rd22];
ld.global.f32 %f7, [%rd20];
ld.global.f32 %f8, [%rd2];
fma.rn.f32 %f9, %f7, %f6, %f8;
st.global.f32 [%rd2], %f9;
ld.global.f32 %f10, [%rd22+4];
ld.global.f32 %f11, [%rd19+4];
ld.global.f32 %f12, [%rd1];
fma.rn.f32 %f13, %f11, %f10, %f12;
st.global.f32 [%rd1], %f13;
ld.global.f32 %f14, [%rd22+4];
ld.global.f32 %f15, [%rd20+4];
ld.global.f32 %f16, [%rd2];
fma.rn.f32 %f17, %f15, %f14, %f16;
st.global.f32 [%rd2], %f17;
ld.global.f32 %f18, [%rd22+8];
ld.global.f32 %f19, [%rd19+8];
ld.global.f32 %f20, [%rd1];
fma.rn.f32 %f21, %f19, %f18, %f20;
st.global.f32 [%rd1], %f21;
ld.global.f32 %f22, [%rd22+8];
ld.global.f32 %f23, [%rd20+8];
ld.global.f32 %f24, [%rd2];
fma.rn.f32 %f25, %f23, %f22, %f24;
st.global.f32 [%rd2], %f25;
ld.global.f32 %f26, [%rd22+12];
ld.global.f32 %f27, [%rd19+12];
ld.global.f32 %f28, [%rd1];
fma.rn.f32 %f29, %f27, %f26, %f28;
st.global.f32 [%rd1], %f29;
ld.global.f32 %f30, [%rd22+12];
ld.global.f32 %f31, [%rd20+12];
ld.global.f32 %f32, [%rd2];
fma.rn.f32 %f33, %f31, %f30, %f32;
st.global.f32 [%rd2], %f33;
ld.global.f32 %f34, [%rd22+16];
ld.global.f32 %f35, [%rd19+16];
ld.global.f32 %f36, [%rd1];
fma.rn.f32 %f37, %f35, %f34, %f36;
st.global.f32 [%rd1], %f37;
ld.global.f32 %f38, [%rd22+16];
ld.global.f32 %f39, [%rd20+16];
ld.global.f32 %f40, [%rd2];
fma.rn.f32 %f41, %f39, %f38, %f40;
st.global.f32 [%rd2], %f41;
ld.global.f32 %f42, [%rd22+20];
ld.global.f32 %f43, [%rd19+20];
ld.global.f32 %f44, [%rd1];
fma.rn.f32 %f45, %f43, %f42, %f44;
st.global.f32 [%rd1], %f45;
ld.global.f32 %f46, [%rd22+20];
ld.global.f32 %f47, [%rd20+20];
ld.global.f32 %f48, [%rd2];
fma.rn.f32 %f49, %f47, %f46, %f48;
st.global.f32 [%rd2], %f49;
ld.global.f32 %f50, [%rd22+24];
ld.global.f32 %f51, [%rd19+24];
ld.global.f32 %f52, [%rd1];
fma.rn.f32 %f53, %f51, %f50, %f52;
st.global.f32 [%rd1], %f53;
ld.global.f32 %f54, [%rd22+24];
ld.global.f32 %f55, [%rd20+24];
ld.global.f32 %f56, [%rd2];
fma.rn.f32 %f57, %f55, %f54, %f56;
st.global.f32 [%rd2], %f57;
ld.global.f32 %f58, [%rd22+28];
ld.global.f32 %f59, [%rd19+28];
ld.global.f32 %f60, [%rd1];
fma.rn.f32 %f61, %f59, %f58, %f60;
st.global.f32 [%rd1], %f61;
ld.global.f32 %f62, [%rd22+28];
ld.global.f32 %f63, [%rd20+28];
ld.global.f32 %f64, [%rd2];
fma.rn.f32 %f1, %f63, %f62, %f64;
st.global.f32 [%rd2], %f1;
add.s64 %rd22, %rd22, 32;
add.s64 %rd21, %rd21, 32;
add.s32 %r11, %r11, 8;
setp.ne.s32	%p2, %r11, 0;
@%p2 bra BB0_2;

ld.global.f32 %f65, [%rd1];
mul.f32 %f66, %f1, 0f46406400;
fma.rn.f32 %f67, %f65, 0f472A0C00, %f66;
st.global.f32 [%rd2], %f67;

BB0_4:
ret;
}




// ===== COMPILED SASS (sm_100) =====

	.target	sm_100

	.elftype	@"ET_EXEC"


//--------------------- .note.nv.tkinfo           --------------------------
	.section	.note.nv.tkinfo,"",@"SHT_NOTE"
	.sectionflags	@"SHF_NOTE_NV_TKINFO"
	.tkinfo
        /*0018*/ 	.word	0x00000002
        /*0030*/ 	.string	""
        /*0030*/ 	.string	"ptxas"
        /*0030*/ 	.string	"Cuda compilation tools, release 13.0, V13.0.88"
        /*0030*/ 	.string	"Build cuda_13.0.r13.0/compiler.36424714_0"
        /*0030*/ 	.string	"-arch sm_100 "



//--------------------- .note.nv.cuinfo           --------------------------
	.section	.note.nv.cuinfo,"",@"SHT_NOTE"
	.sectionflags	@"SHF_NOTE_NV_CUINFO"
        /*0018*/ 	.short	0x0002
        /*001a*/ 	.short	0x0034
        /*001c*/ 	.short	0x0082
	.zero		2


//--------------------- .nv.info                  --------------------------
	.section	.nv.info,"",@"SHT_CUDA_INFO"
	.align	4


	//----- nvinfo : EIATTR_REGCOUNT
	.align		4
        /*0000*/ 	.byte	0x04, 0x2f
        /*0002*/ 	.short	(.L_1 - .L_0)
	.align		4
.L_0:
        /*0004*/ 	.word	index@(_Z14gesummv_kernelPfS_S_S_S_)
        /*0008*/ 	.word	0x00000018


	//----- nvinfo : EIATTR_FRAME_SIZE
	.align		4
.L_1:
        /*000c*/ 	.byte	0x04, 0x11
        /*000e*/ 	.short	(.L_3 - .L_2)
	.align		4
.L_2:
        /*0010*/ 	.word	index@(_Z14gesummv_kernelPfS_S_S_S_)
        /*0014*/ 	.word	0x00000000


	//----- nvinfo : EIATTR_MIN_STACK_SIZE
	.align		4
.L_3:
        /*0018*/ 	.byte	0x04, 0x12
        /*001a*/ 	.short	(.L_5 - .L_4)
	.align		4
.L_4:
        /*001c*/ 	.word	index@(_Z14gesummv_kernelPfS_S_S_S_)
        /*0020*/ 	.word	0x00000000
.L_5:


//--------------------- .nv.compat                --------------------------
	.section	.nv.compat,"",@"SHT_CUDA_COMPAT_INFO"
	.align	4
        /*0000*/ 	.byte	0x02, 0x09, 0x00, 0x00, 0x02, 0x02, 0x01, 0x00, 0x02, 0x05, 0x05, 0x00, 0x03, 0x07, 0x01, 0x01
        /*0010*/ 	.byte	0x02, 0x03, 0x00, 0x00, 0x02, 0x06, 0x01, 0x00, 0x04, 0x0b, 0x08, 0x00, 0x09, 0x00, 0x00, 0x00
        /*0020*/ 	.byte	0x00, 0x00, 0x00, 0x00


//--------------------- .nv.info._Z14gesummv_kernelPfS_S_S_S_ --------------------------
	.section	.nv.info._Z14gesummv_kernelPfS_S_S_S_,"",@"SHT_CUDA_INFO"
	.sectionflags	@""
	.align	4


	//----- nvinfo : EIATTR_CUDA_API_VERSION
	.align		4
        /*0000*/ 	.byte	0x04, 0x37
        /*0002*/ 	.short	(.L_7 - .L_6)
.L_6:
        /*0004*/ 	.word	0x00000082


	//----- nvinfo : EIATTR_KPARAM_INFO
	.align		4
.L_7:
        /*0008*/ 	.byte	0x04, 0x17
        /*000a*/ 	.short	(.L_9 - .L_8)
.L_8:
        /*000c*/ 	.word	0x00000000
        /*0010*/ 	.short	0x0004
        /*0012*/ 	.short	0x0020
        /*0014*/ 	.byte	0x00, 0xf0, 0x21, 0x00


	//----- nvinfo : EIATTR_KPARAM_INFO
	.align		4
.L_9:
        /*0018*/ 	.byte	0x04, 0x17
        /*001a*/ 	.short	(.L_11 - .L_10)
.L_10:
        /*001c*/ 	.word	0x00000000
        /*0020*/ 	.short	0x0003
        /*0022*/ 	.short	0x0018
        /*0024*/ 	.byte	0x00, 0xf0, 0x21, 0x00


	//----- nvinfo : EIATTR_KPARAM_INFO
	.align		4
.L_11:
        /*0028*/ 	.byte	0x04, 0x17
        /*002a*/ 	.short	(.L_13 - .L_12)
.L_12:
        /*002c*/ 	.word	0x00000000
        /*0030*/ 	.short	0x0002
        /*0032*/ 	.short	0x0010
        /*0034*/ 	.byte	0x00, 0xf0, 0x21, 0x00


	//----- nvinfo : EIATTR_KPARAM_INFO
	.align		4
.L_13:
        /*0038*/ 	.byte	0x04, 0x17
        /*003a*/ 	.short	(.L_15 - .L_14)
.L_14:
        /*003c*/ 	.word	0x00000000
        /*0040*/ 	.short	0x0001
        /*0042*/ 	.short	0x0008
        /*0044*/ 	.byte	0x00, 0xf0, 0x21, 0x00


	//----- nvinfo : EIATTR_KPARAM_INFO
	.align		4
.L_15:
        /*0048*/ 	.byte	0x04, 0x17
        /*004a*/ 	.short	(.L_17 - .L_16)
.L_16:
        /*004c*/ 	.word	0x00000000
        /*0050*/ 	.short	0x0000
        /*0052*/ 	.short	0x0000
        /*0054*/ 	.byte	0x00, 0xf0, 0x21, 0x00


	//----- nvinfo : EIATTR_SPARSE_MMA_MASK
	.align		4
.L_17:
        /*0058*/ 	.byte	0x03, 0x50
        /*005a*/ 	.short	0x0000


	//----- nvinfo : EIATTR_MAXREG_COUNT
	.align		4
        /*005c*/ 	.byte	0x03, 0x1b
        /*005e*/ 	.short	0x00ff


	//----- nvinfo : EIATTR_MERCURY_ISA_VERSION
	.align		4
        /*0060*/ 	.byte	0x03, 0x5f
        /*0062*/ 	.short	0x0101


	//----- nvinfo : EIATTR_VRC_CTA_INIT_COUNT
	.align		4
        /*0064*/ 	.byte	0x02, 0x4a
	.zero		1
	.zero		1


	//----- nvinfo : EIATTR_EXIT_INSTR_OFFSETS
	.align		4
        /*0068*/ 	.byte	0x04, 0x1c
        /*006a*/ 	.short	(.L_19 - .L_18)


	//   ....[0]....
.L_18:
        /*006c*/ 	.word	0x00000060


	//   ....[1]....
        /*0070*/ 	.word	0x00000750


	//----- nvinfo : EIATTR_CBANK_PARAM_SIZE
	.align		4
.L_19:
        /*0074*/ 	.byte	0x03, 0x19
        /*0076*/ 	.short	0x0028


	//----- nvinfo : EIATTR_PARAM_CBANK
	.align		4
        /*0078*/ 	.byte	0x04, 0x0a
        /*007a*/ 	.short	(.L_21 - .L_20)
	.align		4
.L_20:
        /*007c*/ 	.word	index@(.nv.constant0._Z14gesummv_kernelPfS_S_S_S_)
        /*0080*/ 	.short	0x0380
        /*0082*/ 	.short	0x0028


	//----- nvinfo : EIATTR_SW_WAR
	.align		4
.L_21:
        /*0084*/ 	.byte	0x04, 0x36
        /*0086*/ 	.short	(.L_23 - .L_22)
.L_22:
        /*0088*/ 	.word	0x00000008
.L_23:


//--------------------- .nv.callgraph             --------------------------
	.section	.nv.callgraph,"",@"SHT_CUDA_CALLGRAPH"
	.align	4
	.sectionentsize	8
	.align		4
        /*0000*/ 	.word	0x00000000
	.align		4
        /*0004*/ 	.word	0xffffffff
	.align		4
        /*0008*/ 	.word	0x00000000
	.align		4
        /*000c*/ 	.word	0xfffffffe
	.align		4
        /*0010*/ 	.word	0x00000000
	.align		4
        /*0014*/ 	.word	0xfffffffd
	.align		4
        /*0018*/ 	.word	0x00000000
	.align		4
        /*001c*/ 	.word	0xfffffffc


//--------------------- .text._Z14gesummv_kernelPfS_S_S_S_ --------------------------
	.section	.text._Z14gesummv_kernelPfS_S_S_S_,"ax",@progbits
	.align	128
        .global         _Z14gesummv_kernelPfS_S_S_S_
        .type           _Z14gesummv_kernelPfS_S_S_S_,@function
        .size           _Z14gesummv_kernelPfS_S_S_S_,(.L_x_2 - _Z14gesummv_kernelPfS_S_S_S_)
        .other          _Z14gesummv_kernelPfS_S_S_S_,@"STO_CUDA_ENTRY STV_DEFAULT"
_Z14gesummv_kernelPfS_S_S_S_:
.text._Z14gesummv_kernelPfS_S_S_S_:
[----:B------:R-:W-:Y:S01]  /*0000*/  LDC R1, c[0x0][0x37c] ;  /* 0x0000df00ff017b82 */ /* 0x000fe20000000800 */
[----:B------:R-:W0:Y:S01]  /*0010*/  S2R R0, SR_CTAID.X ;  /* 0x0000000000007919 */ /* 0x000e220000002500 */
[----:B------:R-:W0:Y:S01]  /*0020*/  LDCU UR4, c[0x0][0x360] ;  /* 0x00006c00ff0477ac */ /* 0x000e220008000800 */
[----:B------:R-:W0:Y:S02]  /*0030*/  S2R R9, SR_TID.X ;  /* 0x0000000000097919 */ /* 0x000e240000002100 */
[----:B0-----:R-:W-:-:S05]  /*0040*/  IMAD R5, R0, UR4, R9 ;  /* 0x0000000400057c24 */ /* 0x001fca000f8e0209 */
[----:B------:R-:W-:-:S13]  /*0050*/  ISETP.GT.AND P0, PT, R5, 0xfff, PT ;  /* 0x00000fff0500780c */ /* 0x000fda0003f04270 */
[----:B------:R-:W-:Y:S05]  /*0060*/  @P0 EXIT ;  /* 0x000000000000094d */ /* 0x000fea0003800000 */
[----:B------:R-:W0:Y:S01]  /*0070*/  LDC.64 R2, c[0x0][0x3a0] ;  /* 0x0000e800ff027b82 */ /* 0x000e220000000a00 */
[----:B------:R-:W-:Y:S01]  /*0080*/  IMAD R12, R0, UR4, R9 ;  /* 0x00000004000c7c24 */ /* 0x000fe2000f8e0209 */
[----:B------:R-:W1:Y:S04]  /*0090*/  LDCU UR4, c[0x0][0x390] ;  /* 0x00007200ff0477ac */ /* 0x000e680008000800 */
[----:B------:R-:W-:Y:S01]  /*00a0*/  SHF.L.U32 R12, R12, 0xc, RZ ;  /* 0x0000000c0c0c7819 */ /* 0x000fe200000006ff */
[----:B------:R-:W2:Y:S01]  /*00b0*/  LDCU.64 UR6, c[0x0][0x358] ;  /* 0x00006b00ff0677ac */ /* 0x000ea20008000a00 */
[----:B------:R-:W3:Y:S03]  /*00c0*/  LDC.64 R6, c[0x0][0x398] ;  /* 0x0000e600ff067b82 */ /* 0x000ee60000000a00 */
[----:B------:R-:W-:Y:S01]  /*00d0*/  IMAD.WIDE R12, R12, 0x4, RZ ;  /* 0x000000040c0c7825 */ /* 0x000fe200078e02ff */
[----:B------:R-:W4:Y:S04]  /*00e0*/  LDCU.128 UR8, c[0x0][0x380] ;  /* 0x00007000ff0877ac */ /* 0x000f280008000c00 */
[----:B------:R-:W2:Y:S01]  /*00f0*/  LDC R15, c[0x0][0x394] ;  /* 0x0000e500ff0f7b82 */ /* 0x000ea20000000800 */
[----:B------:R-:W-:-:S02]  /*0100*/  MOV R0, R12 ;  /* 0x0000000c00007202 */ /* 0x000fc40000000f00 */
[----:B-1----:R-:W-:Y:S01]  /*0110*/  MOV R4, UR4 ;  /* 0x0000000400047c02 */ /* 0x002fe20008000f00 */
[----:B------:R-:W-:Y:S01]  /*0120*/  UMOV UR4, 0xfffff000 ;  /* 0xfffff00000047882 */ /* 0x000fe20000000000 */
[----:B0-----:R-:W-:-:S04]  /*0130*/  IMAD.WIDE R2, R5, 0x4, R2 ;  /* 0x0000000405027825 */ /* 0x001fc800078e0202 */
[----:B---34-:R-:W-:-:S07]  /*0140*/  IMAD.WIDE R6, R5, 0x4, R6 ;  /* 0x0000000405067825 */ /* 0x018fce00078e0206 */
.L_x_0:
[----:B------:R-:W-:Y:S01]  /*0150*/  IADD3 R10, P0, PT, R0, UR8, RZ ;  /* 0x00000008000a7c10 */ /* 0x000fe2000ff1e0ff */
[----:B-12---:R-:W2:Y:S01]  /*0160*/  LDG.E R17, desc[UR6][R2.64] ;  /* 0x0000000602117981 */ /* 0x006ea2000c1e1900 */
[----:B------:R-:W-:Y:S02]  /*0170*/  MOV R5, R15 ;  /* 0x0000000f00057202 */ /* 0x000fe40000000f00 */
[----:B------:R-:W-:-:S03]  /*0180*/  IADD3.X R11, PT, PT, R13, UR9, RZ, P0, !PT ;  /* 0x000000090d0b7c10 */ /* 0x000fc600087fe4ff */
[----:B------:R-:W2:Y:S04]  /*0190*/  LDG.E R12, desc[UR6][R4.64] ;  /* 0x00000006040c7981 */ /* 0x000ea8000c1e1900 */
[----:B------:R-:W2:Y:S01]  /*01a0*/  LDG.E R15, desc[UR6][R10.64] ;  /* 0x000000060a0f7981 */ /* 0x000ea2000c1e1900 */
[----:B------:R-:W-:-:S04]  /*01b0*/  IADD3 R8, P0, PT, R0, UR10, RZ ;  /* 0x0000000a00087c10 */ /* 0x000fc8000ff1e0ff */
[----:B------:R-:W-:Y:S01]  /*01c0*/  IADD3.X R9, PT, PT, R13, UR11, RZ, P0, !PT ;  /* 0x0000000b0d097c10 */ /* 0x000fe200087fe4ff */
[----:B--2---:R-:W-:-:S05]  /*01d0*/  FFMA R15, R12, R15, R17 ;  /* 0x0000000f0c0f7223 */ /* 0x004fca0000000011 */
[----:B------:R0:W-:Y:S04]  /*01e0*/  STG.E desc[UR6][R2.64], R15 ;  /* 0x0000000f02007986 */ /* 0x0001e8000c101906 */
[----:B------:R-:W2:Y:S04]  /*01f0*/  LDG.E R12, desc[UR6][R4.64] ;  /* 0x00000006040c7981 */ /* 0x000ea8000c1e1900 */
[----:B------:R-:W2:Y:S04]  /*0200*/  LDG.E R19, desc[UR6][R6.64] ;  /* 0x0000000606137981 */ /* 0x000ea8000c1e1900 */
[----:B------:R-:W2:Y:S02]  /*0210*/  LDG.E R17, desc[UR6][R8.64] ;  /* 0x0000000608117981 */ /* 0x000ea4000c1e1900 */
[----:B--2---:R-:W-:-:S05]  /*0220*/  FFMA R17, R12, R17, R19 ;  /* 0x000000110c117223 */ /* 0x004fca0000000013 */
[----:B------:R1:W-:Y:S04]  /*0230*/  STG.E desc[UR6][R6.64], R17 ;  /* 0x0000001106007986 */ /* 0x0003e8000c101906 */
[----:B------:R-:W2:Y:S04]  /*0240*/  LDG.E R12, desc[UR6][R4.64+0x4] ;  /* 0x00000406040c7981 */ /* 0x000ea8000c1e1900 */
[----:B------:R-:W2:Y:S04]  /*0250*/  LDG.E R19, desc[UR6][R10.64+0x4] ;  /* 0x000004060a137981 */ /* 0x000ea8000c1e1900 */
[----:B------:R-:W2:Y:S02]  /*0260*/  LDG.E R21, desc[UR6][R2.64] ;  /* 0x0000000602157981 */ /* 0x000ea4000c1e1900 */
[----:B--2---:R-:W-:-:S05]  /*0270*/  FFMA R19, R12, R19, R21 ;  /* 0x000000130c137223 */ /* 0x004fca0000000015 */
[----:B------:R2:W-:Y:S04]  /*0280*/  STG.E desc[UR6][R2.64], R19 ;  /* 0x0000001302007986 */ /* 0x0005e8000c101906 */
[----:B------:R-:W3:Y:S04]  /*0290*/  LDG.E R12, desc[UR6][R4.64+0x4] ;  /* 0x00000406040c7981 */ /* 0x000ee8000c1e1900 */
[----:B0-----:R-:W3:Y:S04]  /*02a0*/  LDG.E R15, desc[UR6][R8.64+0x4] ;  /* 0x00000406080f7981 */ /* 0x001ee8000c1e1900 */
[----:B------:R-:W3:Y:S02]  /*02b0*/  LDG.E R21, desc[UR6][R6.64] ;  /* 0x0000000606157981 */ /* 0x000ee4000c1e1900 */
[----:B---3--:R-:W-:-:S05]  /*02c0*/  FFMA R15, R12, R15, R21 ;  /* 0x0000000f0c0f7223 */ /* 0x008fca0000000015 */
[----:B------:R0:W-:Y:S04]  /*02d0*/  STG.E desc[UR6][R6.64], R15 ;  /* 0x0000000f06007986 */ /* 0x0001e8000c101906 */
[----:B------:R-:W3:Y:S04]  /*02e0*/  LDG.E R12, desc[UR6][R4.64+0x8] ;  /* 0x00000806040c7981 */ /* 0x000ee8000c1e1900 */
[----:B-1----:R-:W3:Y:S04]  /*02f0*/  LDG.E R17, desc[UR6][R10.64+0x8] ;  /* 0x000008060a117981 */ /* 0x002ee8000c1e1900 */
[----:B------:R-:W3:Y:S02]  /*0300*/  LDG.E R21, desc[UR6][R2.64] ;  /* 0x0000000602157981 */ /* 0x000ee4000c1e1900 */
[----:B---3--:R-:W-:-:S05]  /*0310*/  FFMA R17, R12, R17, R21 ;  /* 0x000000110c117223 */ /* 0x008fca0000000015 */
[----:B------:R1:W-:Y:S04]  /*0320*/  STG.E desc[UR6][R2.64], R17 ;  /* 0x0000001102007986 */ /* 0x0003e8000c101906 */
[----:B------:R-:W3:Y:S04]  /*0330*/  LDG.E R12, desc[UR6][R4.64+0x8] ;  /* 0x00000806040c7981 */ /* 0x000ee8000c1e1900 */
[----:B--2---:R-:W3:Y:S04]  /*0340*/  LDG.E R19, desc[UR6][R8.64+0x8] ;  /* 0x0000080608137981 */ /* 0x004ee8000c1e1900 */
[----:B------:R-:W3:Y:S02]  /*0350*/  LDG.E R21, desc[UR6][R6.64] ;  /* 0x0000000606157981 */ /* 0x000ee4000c1e1900 */
[----:B---3--:R-:W-:-:S05]  /*0360*/  FFMA R19, R12, R19, R21 ;  /* 0x000000130c137223 */ /* 0x008fca0000000015 */
        /* <DEDUP_REMOVED lines=41> */
[----:B--2---:R-:W2:Y:S04]  /*0600*/  LDG.E R19, desc[UR6][R10.64+0x1c] ;  /* 0x00001c060a137981 */ /* 0x004ea8000c1e1900 */
[----:B------:R-:W2:Y:S04]  /*0610*/  LDG.E R12, desc[UR6][R4.64+0x1c] ;  /* 0x00001c06040c7981 */ /* 0x000ea8000c1e1900 */
[----:B------:R-:W2:Y:S02]  /*0620*/  LDG.E R21, desc[UR6][R2.64] ;  /* 0x0000000602157981 */ /* 0x000ea4000c1e1900 */
[----:B--2---:R-:W-:-:S05]  /*0630*/  FFMA R19, R12, R19, R21 ;  /* 0x000000130c137223 */ /* 0x004fca0000000015 */
[----:B------:R1:W-:Y:S04]  /*0640*/  STG.E desc[UR6][R2.64], R19 ;  /* 0x0000001302007986 */ /* 0x0003e8000c101906 */
[----:B0-----:R-:W2:Y:S04]  /*0650*/  LDG.E R15, desc[UR6][R8.64+0x1c] ;  /* 0x00001c06080f7981 */ /* 0x001ea8000c1e1900 */
[----:B------:R0:W2:Y:S04]  /*0660*/  LDG.E R12, desc[UR6][R4.64+0x1c] ;  /* 0x00001c06040c7981 */ /* 0x0000a8000c1e1900 */
[----:B------:R-:W2:Y:S01]  /*0670*/  LDG.E R21, desc[UR6][R6.64] ;  /* 0x0000000606157981 */ /* 0x000ea2000c1e1900 */
[----:B------:R-:W-:-:S04]  /*0680*/  UIADD3 UR4, UPT, UPT, UR4, 0x8, URZ ;  /* 0x0000000804047890 */ /* 0x000fc8000fffe0ff */
[----:B------:R-:W-:Y:S01]  /*0690*/  UISETP.NE.AND UP0, UPT, UR4, URZ, UPT ;  /* 0x000000ff0400728c */ /* 0x000fe2000bf05270 */
[----:B------:R-:W-:Y:S02]  /*06a0*/  IADD3 R0, P1, PT, R0, 0x20, RZ ;  /* 0x0000002000007810 */ /* 0x000fe40007f3e0ff */
[----:B0-----:R-:W-:Y:S02]  /*06b0*/  IADD3 R4, P0, PT, R4, 0x20, RZ ;  /* 0x0000002004047810 */ /* 0x001fe40007f1e0ff */
[----:B------:R-:W-:Y:S01]  /*06c0*/  IADD3.X R13, PT, PT, RZ, R13, RZ, P1, !PT ;  /* 0x0000000dff0d7210 */ /* 0x000fe20000ffe4ff */
[----:B--2---:R-:W-:-:S05]  /*06d0*/  FFMA R21, R12, R15, R21 ;  /* 0x0000000f0c157223 */ /* 0x004fca0000000015 */
[----:B------:R1:W-:Y:S01]  /*06e0*/  STG.E desc[UR6][R6.64], R21 ;  /* 0x0000001506007986 */ /* 0x0003e2000c101906 */
[----:B------:R-:W-:Y:S01]  /*06f0*/  IADD3.X R15, PT, PT, RZ, R5, RZ, P0, !PT ;  /* 0x00000005ff0f7210 */ /* 0x000fe200007fe4ff */
[----:B------:R-:W-:Y:S06]  /*0700*/  BRA.U UP0, `(.L_x_0) ;  /* 0xfffffff900907547 */ /* 0x000fec000b83ffff */
[----:B-1----:R-:W2:Y:S01]  /*0710*/  LDG.E R2, desc[UR6][R2.64] ;  /* 0x0000000602027981 */ /* 0x002ea2000c1e1900 */
[----:B------:R-:W-:-:S04]  /*0720*/  FMUL R5, R21, 12313 ;  /* 0x4640640015057820 */ /* 0x000fc80000400000 */
[----:B--2---:R-:W-:-:S05]  /*0730*/  FFMA R5, R2, 43532, R5 ;  /* 0x472a0c0002057823 */ /* 0x004fca0000000005 */
[----:B------:R-:W-:Y:S01]  /*0740*/  STG.E desc[UR6][R6.64], R5 ;  /* 0x0000000506007986 */ /* 0x000fe2000c101906 */
[----:B------:R-:W-:Y:S05]  /*0750*/  EXIT ;  /* 0x000000000000794d */ /* 0x000fea0003800000 */
.L_x_1:
[----:B------:R-:W-:-:S00]  /*0760*/  BRA `(.L_x_1) ;  /* 0xfffffffc00fc7947 */ /* 0x000fc0000383ffff */
[----:B------:R-:W-:-:S00]  /*0770*/  NOP ;  /* 0x0000000000007918 */ /* 0x000fc00000000000 */
        /* <DEDUP_REMOVED lines=8> */
.L_x_2:


//--------------------- .nv.shared.reserved.0     --------------------------
	.section	.nv.shared.reserved.0,"aw",@nobits
	.weak		__nv_reservedSMEM_offset_0_alias
	.size		__nv_reservedSMEM_offset_0_alias, 0, 64
	.other		__nv_reservedSMEM_offset_0_alias,@"STO_CUDA_RESERVED_SHARED STV_DEFAULT"
__nv_reservedSMEM_offset_0_alias:
	.zero		0
	.zero		64


//--------------------- .nv.constant0._Z14gesummv_kernelPfS_S_S_S_ --------------------------
	.section	.nv.constant0._Z14gesummv_kernelPfS_S_S_S_,"a",@progbits
	.sectionflags	@""
	.align	4
.nv.constant0._Z14gesummv_kernelPfS_S_S_S_:
	.zero		936


//--------------------- SYMBOLS --------------------------

	.type		.nv.reservedSmem.offset0,@object
	.size		.nv.reservedSmem.offset0,0x4
